//
// Generated by NVIDIA NVVM Compiler
//
// Compiler Build ID: CL-36424714
// Cuda compilation tools, release 13.0, V13.0.88
// Based on NVVM 20.0.0
//

.version 9.0
.target sm_100
.address_size 64

	// .globl	_Z17findMaxGPU_sharedPiiS_
// _ZZ23findMaxGPU_warp_shufflePiiS_E10warp_maxes has been demoted
.extern .shared .align 16 .b8 shared_data[];

.visible .entry _Z17findMaxGPU_sharedPiiS_(
	.param .u64 .ptr .align 1 _Z17findMaxGPU_sharedPiiS__param_0,
	.param .u32 _Z17findMaxGPU_sharedPiiS__param_1,
	.param .u64 .ptr .align 1 _Z17findMaxGPU_sharedPiiS__param_2
)
{
	.reg .pred 	%p<8>;
	.reg .b32 	%r<31>;
	.reg .b64 	%rd<7>;

	ld.param.u64 	%rd2, [_Z17findMaxGPU_sharedPiiS__param_0];
	ld.param.u32 	%r14, [_Z17findMaxGPU_sharedPiiS__param_1];
	ld.param.u64 	%rd3, [_Z17findMaxGPU_sharedPiiS__param_2];
	mov.u32 	%r1, %tid.x;
	mov.u32 	%r16, %ctaid.x;
	mov.u32 	%r30, %ntid.x;
	mad.lo.s32 	%r27, %r16, %r30, %r1;
	setp.ge.s32 	%p1, %r27, %r14;
	mov.b32 	%r29, -2147483648;
	@%p1 bra 	$L__BB0_3;
	mov.u32 	%r18, %nctaid.x;
	mul.lo.s32 	%r4, %r30, %r18;
	cvta.to.global.u64 	%rd1, %rd2;
	mov.b32 	%r29, -2147483648;
$L__BB0_2:
	mul.wide.s32 	%rd4, %r27, 4;
	add.s64 	%rd5, %rd1, %rd4;
	ld.global.u32 	%r19, [%rd5];
	max.s32 	%r29, %r19, %r29;
	add.s32 	%r27, %r27, %r4;
	setp.lt.s32 	%p2, %r27, %r14;
	@%p2 bra 	$L__BB0_2;
$L__BB0_3:
	shl.b32 	%r20, %r1, 2;
	mov.u32 	%r21, shared_data;
	add.s32 	%r10, %r21, %r20;
	st.shared.u32 	[%r10], %r29;
	bar.sync 	0;
	setp.lt.u32 	%p3, %r30, 2;
	@%p3 bra 	$L__BB0_8;
$L__BB0_4:
	mov.u32 	%r11, %r30;
	shr.u32 	%r30, %r11, 1;
	setp.ge.u32 	%p4, %r1, %r30;
	@%p4 bra 	$L__BB0_7;
	shl.b32 	%r22, %r30, 2;
	add.s32 	%r23, %r10, %r22;
	ld.shared.u32 	%r13, [%r23];
	ld.shared.u32 	%r24, [%r10];
	setp.le.s32 	%p5, %r13, %r24;
	@%p5 bra 	$L__BB0_7;
	st.shared.u32 	[%r10], %r13;
$L__BB0_7:
	bar.sync 	0;
	setp.gt.u32 	%p6, %r11, 3;
	@%p6 bra 	$L__BB0_4;
$L__BB0_8:
	setp.ne.s32 	%p7, %r1, 0;
	@%p7 bra 	$L__BB0_10;
	ld.shared.u32 	%r25, [shared_data];
	cvta.to.global.u64 	%rd6, %rd3;
	atom.global.max.s32 	%r26, [%rd6], %r25;
$L__BB0_10:
	ret;

}
	// .globl	_Z23findMaxGPU_warp_shufflePiiS_
.visible .entry _Z23findMaxGPU_warp_shufflePiiS_(
	.param .u64 .ptr .align 1 _Z23findMaxGPU_warp_shufflePiiS__param_0,
	.param .u32 _Z23findMaxGPU_warp_shufflePiiS__param_1,
	.param .u64 .ptr .align 1 _Z23findMaxGPU_warp_shufflePiiS__param_2
)
{
	.reg .pred 	%p<17>;
	.reg .b32 	%r<54>;
	.reg .b64 	%rd<7>;
	// demoted variable
	.shared .align 4 .b8 _ZZ23findMaxGPU_warp_shufflePiiS_E10warp_maxes[128];
	ld.param.u64 	%rd2, [_Z23findMaxGPU_warp_shufflePiiS__param_0];
	ld.param.u32 	%r15, [_Z23findMaxGPU_warp_shufflePiiS__param_1];
	ld.param.u64 	%rd3, [_Z23findMaxGPU_warp_shufflePiiS__param_2];
	mov.u32 	%r1, %tid.x;
	mov.u32 	%r17, %ctaid.x;
	mov.u32 	%r2, %ntid.x;
	mad.lo.s32 	%r50, %r17, %r2, %r1;
	and.b32  	%r4, %r1, 31;
	setp.ge.s32 	%p1, %r50, %r15;
	mov.b32 	%r52, -2147483648;
	@%p1 bra 	$L__BB1_3;
	mov.u32 	%r19, %nctaid.x;
	mul.lo.s32 	%r5, %r2, %r19;
	cvta.to.global.u64 	%rd1, %rd2;
	mov.b32 	%r52, -2147483648;
$L__BB1_2:
	mul.wide.s32 	%rd4, %r50, 4;
	add.s64 	%rd5, %rd1, %rd4;
	ld.global.u32 	%r20, [%rd5];
	max.s32 	%r52, %r20, %r52;
	add.s32 	%r50, %r50, %r5;
	setp.lt.s32 	%p2, %r50, %r15;
	@%p2 bra 	$L__BB1_2;
$L__BB1_3:
	shfl.sync.down.b32	%r21|%p3, %r52, 16, 31, -1;
	max.s32 	%r22, %r52, %r21;
	shfl.sync.down.b32	%r23|%p4, %r22, 8, 31, -1;
	max.s32 	%r24, %r22, %r23;
	shfl.sync.down.b32	%r25|%p5, %r24, 4, 31, -1;
	max.s32 	%r26, %r24, %r25;
	shfl.sync.down.b32	%r27|%p6, %r26, 2, 31, -1;
	max.s32 	%r28, %r26, %r27;
	shfl.sync.down.b32	%r29|%p7, %r28, 1, 31, -1;
	max.s32 	%r11, %r28, %r29;
	setp.ne.s32 	%p8, %r4, 0;
	@%p8 bra 	$L__BB1_5;
	shr.u32 	%r30, %r1, 3;
	and.b32  	%r31, %r30, 124;
	mov.u32 	%r32, _ZZ23findMaxGPU_warp_shufflePiiS_E10warp_maxes;
	add.s32 	%r33, %r32, %r31;
	st.shared.u32 	[%r33], %r11;
$L__BB1_5:
	bar.sync 	0;
	setp.gt.u32 	%p9, %r1, 31;
	@%p9 bra 	$L__BB1_10;
	add.s32 	%r35, %r2, 31;
	shr.u32 	%r36, %r35, 5;
	setp.ge.u32 	%p10, %r4, %r36;
	mov.b32 	%r53, -2147483648;
	@%p10 bra 	$L__BB1_8;
	shl.b32 	%r37, %r4, 2;
	mov.u32 	%r38, _ZZ23findMaxGPU_warp_shufflePiiS_E10warp_maxes;
	add.s32 	%r39, %r38, %r37;
	ld.shared.u32 	%r53, [%r39];
$L__BB1_8:
	shfl.sync.down.b32	%r40|%p11, %r53, 16, 31, -1;
	max.s32 	%r41, %r53, %r40;
	shfl.sync.down.b32	%r42|%p12, %r41, 8, 31, -1;
	max.s32 	%r43, %r41, %r42;
	shfl.sync.down.b32	%r44|%p13, %r43, 4, 31, -1;
	max.s32 	%r45, %r43, %r44;
	shfl.sync.down.b32	%r46|%p14, %r45, 2, 31, -1;
	max.s32 	%r47, %r45, %r46;
	shfl.sync.down.b32	%r48|%p15, %r47, 1, 31, -1;
	max.s32 	%r14, %r47, %r48;
	setp.ne.s32 	%p16, %r1, 0;
	@%p16 bra 	$L__BB1_10;
	cvta.to.global.u64 	%rd6, %rd3;
	atom.global.max.s32 	%r49, [%rd6], %r14;
$L__BB1_10:
	ret;

}


// ===== COMPILED SASS (sm_100) =====

	.target	sm_100

	.elftype	@"ET_EXEC"


//--------------------- .note.nv.tkinfo           --------------------------
	.section	.note.nv.tkinfo,"",@"SHT_NOTE"
	.sectionflags	@"SHF_NOTE_NV_TKINFO"
	.tkinfo
        /*0018*/ 	.word	0x00000002
        /*0030*/ 	.string	""
        /*0030*/ 	.string	"ptxas"
        /*0030*/ 	.string	"Cuda compilation tools, release 13.0, V13.0.88"
        /*0030*/ 	.string	"Build cuda_13.0.r13.0/compiler.36424714_0"
        /*0030*/ 	.string	"-arch sm_100 -m 64 "



//--------------------- .note.nv.cuinfo           --------------------------
	.section	.note.nv.cuinfo,"",@"SHT_NOTE"
	.sectionflags	@"SHF_NOTE_NV_CUINFO"
        /*0018*/ 	.short	0x0002
        /*001a*/ 	.short	0x0064
        /*001c*/ 	.short	0x0082
	.zero		2


//--------------------- .nv.info                  --------------------------
	.section	.nv.info,"",@"SHT_CUDA_INFO"
	.align	4


	//----- nvinfo : EIATTR_REGCOUNT
	.align		4
        /*0000*/ 	.byte	0x04, 0x2f
        /*0002*/ 	.short	(.L_1 - .L_0)
	.align		4
.L_0:
        /*0004*/ 	.word	index@(_Z17findMaxGPU_sharedPiiS_)
        /*0008*/ 	.word	0x0000000e


	//----- nvinfo : EIATTR_FRAME_SIZE
	.align		4
.L_1:
        /*000c*/ 	.byte	0x04, 0x11
        /*000e*/ 	.short	(.L_3 - .L_2)
	.align		4
.L_2:
        /*0010*/ 	.word	index@(_Z17findMaxGPU_sharedPiiS_)
        /*0014*/ 	.word	0x00000000


	//----- nvinfo : EIATTR_REGCOUNT
	.align		4
.L_3:
        /*0018*/ 	.byte	0x04, 0x2f
        /*001a*/ 	.short	(.L_5 - .L_4)
	.align		4
.L_4:
        /*001c*/ 	.word	index@(_Z23findMaxGPU_warp_shufflePiiS_)
        /*0020*/ 	.word	0x0000000e


	//----- nvinfo : EIATTR_FRAME_SIZE
	.align		4
.L_5:
        /*0024*/ 	.byte	0x04, 0x11
        /*0026*/ 	.short	(.L_7 - .L_6)
	.align		4
.L_6:
        /*0028*/ 	.word	index@(_Z23findMaxGPU_warp_shufflePiiS_)
        /*002c*/ 	.word	0x00000000


	//----- nvinfo : EIATTR_MIN_STACK_SIZE
	.align		4
.L_7:
        /*0030*/ 	.byte	0x04, 0x12
        /*0032*/ 	.short	(.L_9 - .L_8)
	.align		4
.L_8:
        /*0034*/ 	.word	index@(_Z23findMaxGPU_warp_shufflePiiS_)
        /*0038*/ 	.word	0x00000000


	//----- nvinfo : EIATTR_MIN_STACK_SIZE
	.align		4
.L_9:
        /*003c*/ 	.byte	0x04, 0x12
        /*003e*/ 	.short	(.L_11 - .L_10)
	.align		4
.L_10:
        /*0040*/ 	.word	index@(_Z17findMaxGPU_sharedPiiS_)
        /*0044*/ 	.word	0x00000000
.L_11:


//--------------------- .nv.compat                --------------------------
	.section	.nv.compat,"",@"SHT_CUDA_COMPAT_INFO"
	.align	4
        /*0000*/ 	.byte	0x02, 0x09, 0x00, 0x00, 0x02, 0x02, 0x01, 0x00, 0x02, 0x05, 0x05, 0x00, 0x03, 0x07, 0x01, 0x01
        /*0010*/ 	.byte	0x02, 0x03, 0x00, 0x00, 0x02, 0x06, 0x01, 0x00, 0x04, 0x0b, 0x08, 0x00, 0x09, 0x00, 0x00, 0x00
        /*0020*/ 	.byte	0x00, 0x00, 0x00, 0x00


//--------------------- .nv.info._Z23findMaxGPU_warp_shufflePiiS_ --------------------------
	.section	.nv.info._Z23findMaxGPU_warp_shufflePiiS_,"",@"SHT_CUDA_INFO"
	.sectionflags	@""
	.align	4


	//----- nvinfo : EIATTR_CUDA_API_VERSION
	.align		4
        /*0000*/ 	.byte	0x04, 0x37
        /*0002*/ 	.short	(.L_13 - .L_12)
.L_12:
        /*0004*/ 	.word	0x00000082


	//----- nvinfo : EIATTR_KPARAM_INFO
	.align		4
.L_13:
        /*0008*/ 	.byte	0x04, 0x17
        /*000a*/ 	.short	(.L_15 - .L_14)
.L_14:
        /*000c*/ 	.word	0x00000000
        /*0010*/ 	.short	0x0002
        /*0012*/ 	.short	0x0010
        /*0014*/ 	.byte	0x00, 0xf5, 0x21, 0x00


	//----- nvinfo : EIATTR_KPARAM_INFO
	.align		4
.L_15:
        /*0018*/ 	.byte	0x04, 0x17
        /*001a*/ 	.short	(.L_17 - .L_16)
.L_16:
        /*001c*/ 	.word	0x00000000
        /*0020*/ 	.short	0x0001
        /*0022*/ 	.short	0x0008
        /*0024*/ 	.byte	0x00, 0xf0, 0x11, 0x00


	//----- nvinfo : EIATTR_KPARAM_INFO
	.align		4
.L_17:
        /*0028*/ 	.byte	0x04, 0x17
        /*002a*/ 	.short	(.L_19 - .L_18)
.L_18:
        /*002c*/ 	.word	0x00000000
        /*0030*/ 	.short	0x0000
        /*0032*/ 	.short	0x0000
        /*0034*/ 	.byte	0x00, 0xf5, 0x21, 0x00


	//----- nvinfo : EIATTR_SPARSE_MMA_MASK
	.align		4
.L_19:
        /*0038*/ 	.byte	0x03, 0x50
        /*003a*/ 	.short	0x0000


	//----- nvinfo : EIATTR_MAXREG_COUNT
	.align		4
        /*003c*/ 	.byte	0x03, 0x1b
        /*003e*/ 	.short	0x00ff


	//----- nvinfo : EIATTR_NUM_BARRIERS
	.align		4
        /*0040*/ 	.byte	0x02, 0x4c
        /*0042*/ 	.byte	0x01
	.zero		1


	//----- nvinfo : EIATTR_MERCURY_ISA_VERSION
	.align		4
        /*0044*/ 	.byte	0x03, 0x5f
        /*0046*/ 	.short	0x0101


	//----- nvinfo : EIATTR_COOP_GROUP_MASK_REGIDS
	.align		4
        /*0048*/ 	.byte	0x04, 0x29
        /*004a*/ 	.short	(.L_21 - .L_20)


	//   ....[0]....
.L_20:
        /*004c*/ 	.word	0xffffffff


	//   ....[1]....
        /*0050*/ 	.word	0xffffffff


	//   ....[2]....
        /*0054*/ 	.word	0xffffffff


	//   ....[3]....
        /*0058*/ 	.word	0xffffffff


	//   ....[4]....
        /*005c*/ 	.word	0xffffffff


	//   ....[5]....
        /*0060*/ 	.word	0xffffffff


	//   ....[6]....
        /*0064*/ 	.word	0xffffffff


	//   ....[7]....
        /*0068*/ 	.word	0xffffffff


	//   ....[8]....
        /*006c*/ 	.word	0xffffffff


	//   ....[9]....
        /*0070*/ 	.word	0xffffffff


	//----- nvinfo : EIATTR_COOP_GROUP_INSTR_OFFSETS
	.align		4
.L_21:
        /*0074*/ 	.byte	0x04, 0x28
        /*0076*/ 	.short	(.L_23 - .L_22)


	//   ....[0]....
.L_22:
        /*0078*/ 	.word	0x00000170


	//   ....[1]....
        /*007c*/ 	.word	0x000001a0


	//   ....[2]....
        /*0080*/ 	.word	0x000001d0


	//   ....[3]....
        /*0084*/ 	.word	0x00000240


	//   ....[4]....
        /*0088*/ 	.word	0x00000280


	//   ....[5]....
        /*008c*/ 	.word	0x00000370


	//   ....[6]....
        /*0090*/ 	.word	0x00000390


	//   ....[7]....
        /*0094*/ 	.word	0x000003b0


	//   ....[8]....
        /*0098*/ 	.word	0x000003d0


	//   ....[9]....
        /*009c*/ 	.word	0x000003f0


	//----- nvinfo : EIATTR_VRC_CTA_INIT_COUNT
	.align		4
.L_23:
        /*00a0*/ 	.byte	0x02, 0x4a
	.zero		1
	.zero		1


	//----- nvinfo : EIATTR_EXIT_INSTR_OFFSETS
	.align		4
        /*00a4*/ 	.byte	0x04, 0x1c
        /*00a6*/ 	.short	(.L_25 - .L_24)


	//   ....[0]....
.L_24:
        /*00a8*/ 	.word	0x000002c0


	//   ....[1]....
        /*00ac*/ 	.word	0x00000400


	//   ....[2]....
        /*00b0*/ 	.word	0x00000440


	//----- nvinfo : EIATTR_CRS_STACK_SIZE
	.align		4
.L_25:
        /*00b4*/ 	.byte	0x04, 0x1e
        /*00b6*/ 	.short	(.L_27 - .L_26)
.L_26:
        /*00b8*/ 	.word	0x00000000


	//----- nvinfo : EIATTR_CBANK_PARAM_SIZE
	.align		4
.L_27:
        /*00bc*/ 	.byte	0x03, 0x19
        /*00be*/ 	.short	0x0018


	//----- nvinfo : EIATTR_PARAM_CBANK
	.align		4
        /*00c0*/ 	.byte	0x04, 0x0a
        /*00c2*/ 	.short	(.L_29 - .L_28)
	.align		4
.L_28:
        /*00c4*/ 	.word	index@(.nv.constant0._Z23findMaxGPU_warp_shufflePiiS_)
        /*00c8*/ 	.short	0x0380
        /*00ca*/ 	.short	0x0018


	//----- nvinfo : EIATTR_SW_WAR
	.align		4
.L_29:
        /*00cc*/ 	.byte	0x04, 0x36
        /*00ce*/ 	.short	(.L_31 - .L_30)
.L_30:
        /*00d0*/ 	.word	0x00000008
.L_31:


//--------------------- .nv.info._Z17findMaxGPU_sharedPiiS_ --------------------------
	.section	.nv.info._Z17findMaxGPU_sharedPiiS_,"",@"SHT_CUDA_INFO"
	.sectionflags	@""
	.align	4


	//----- nvinfo : EIATTR_CUDA_API_VERSION
	.align		4
        /*0000*/ 	.byte	0x04, 0x37
        /*0002*/ 	.short	(.L_33 - .L_32)
.L_32:
        /*0004*/ 	.word	0x00000082


	//----- nvinfo : EIATTR_KPARAM_INFO
	.align		4
.L_33:
        /*0008*/ 	.byte	0x04, 0x17
        /*000a*/ 	.short	(.L_35 - .L_34)
.L_34:
        /*000c*/ 	.word	0x00000000
        /*0010*/ 	.short	0x0002
        /*0012*/ 	.short	0x0010
        /*0014*/ 	.byte	0x00, 0xf5, 0x21, 0x00


	//----- nvinfo : EIATTR_KPARAM_INFO
	.align		4
.L_35:
        /*0018*/ 	.byte	0x04, 0x17
        /*001a*/ 	.short	(.L_37 - .L_36)
.L_36:
        /*001c*/ 	.word	0x00000000
        /*0020*/ 	.short	0x0001
        /*0022*/ 	.short	0x0008
        /*0024*/ 	.byte	0x00, 0xf0, 0x11, 0x00


	//----- nvinfo : EIATTR_KPARAM_INFO
	.align		4
.L_37:
        /*0028*/ 	.byte	0x04, 0x17
        /*002a*/ 	.short	(.L_39 - .L_38)
.L_38:
        /*002c*/ 	.word	0x00000000
        /*0030*/ 	.short	0x0000
        /*0032*/ 	.short	0x0000
        /*0034*/ 	.byte	0x00, 0xf5, 0x21, 0x00


	//----- nvinfo : EIATTR_SPARSE_MMA_MASK
	.align		4
.L_39:
        /*0038*/ 	.byte	0x03, 0x50
        /*003a*/ 	.short	0x0000


	//----- nvinfo : EIATTR_MAXREG_COUNT
	.align		4
        /*003c*/ 	.byte	0x03, 0x1b
        /*003e*/ 	.short	0x00ff


	//----- nvinfo : EIATTR_NUM_BARRIERS
	.align		4
        /*0040*/ 	.byte	0x02, 0x4c
        /*0042*/ 	.byte	0x01
	.zero		1


	//----- nvinfo : EIATTR_MERCURY_ISA_VERSION
	.align		4
        /*0044*/ 	.byte	0x03, 0x5f
        /*0046*/ 	.short	0x0101


	//----- nvinfo : EIATTR_VRC_CTA_INIT_COUNT
	.align		4
        /*0048*/ 	.byte	0x02, 0x4a
	.zero		1
	.zero		1


	//----- nvinfo : EIATTR_EXIT_INSTR_OFFSETS
	.align		4
        /*004c*/ 	.byte	0x04, 0x1c
        /*004e*/ 	.short	(.L_41 - .L_40)


	//   ....[0]....
.L_40:
        /*0050*/ 	.word	0x000002d0


	//   ....[1]....
        /*0054*/ 	.word	0x00000340


	//----- nvinfo : EIATTR_CRS_STACK_SIZE
	.align		4
.L_41:
        /*0058*/ 	.byte	0x04, 0x1e
        /*005a*/ 	.short	(.L_43 - .L_42)
.L_42:
        /*005c*/ 	.word	0x00000000


	//----- nvinfo : EIATTR_CBANK_PARAM_SIZE
	.align		4
.L_43:
        /*0060*/ 	.byte	0x03, 0x19
        /*0062*/ 	.short	0x0018


	//----- nvinfo : EIATTR_PARAM_CBANK
	.align		4
        /*0064*/ 	.byte	0x04, 0x0a
        /*0066*/ 	.short	(.L_45 - .L_44)
	.align		4
.L_44:
        /*0068*/ 	.word	index@(.nv.constant0._Z17findMaxGPU_sharedPiiS_)
        /*006c*/ 	.short	0x0380
        /*006e*/ 	.short	0x0018


	//----- nvinfo : EIATTR_SW_WAR
	.align		4
.L_45:
        /*0070*/ 	.byte	0x04, 0x36
        /*0072*/ 	.short	(.L_47 - .L_46)
.L_46:
        /*0074*/ 	.word	0x00000008
.L_47:


//--------------------- .nv.callgraph             --------------------------
	.section	.nv.callgraph,"",@"SHT_CUDA_CALLGRAPH"
	.align	4
	.sectionentsize	8
	.align		4
        /*0000*/ 	.word	0x00000000
	.align		4
        /*0004*/ 	.word	0xffffffff
	.align		4
        /*0008*/ 	.word	0x00000000
	.align		4
        /*000c*/ 	.word	0xfffffffe
	.align		4
        /*0010*/ 	.word	0x00000000
	.align		4
        /*0014*/ 	.word	0xfffffffd
	.align		4
        /*0018*/ 	.word	0x00000000
	.align		4
        /*001c*/ 	.word	0xfffffffc


//--------------------- .text._Z23findMaxGPU_warp_shufflePiiS_ --------------------------
	.section	.text._Z23findMaxGPU_warp_shufflePiiS_,"ax",@progbits
	.align	128
        .global         _Z23findMaxGPU_warp_shufflePiiS_
        .type           _Z23findMaxGPU_warp_shufflePiiS_,@function
        .size           _Z23findMaxGPU_warp_shufflePiiS_,(.L_x_12 - _Z23findMaxGPU_warp_shufflePiiS_)
        .other          _Z23findMaxGPU_warp_shufflePiiS_,@"STO_CUDA_ENTRY STV_DEFAULT"
_Z23findMaxGPU_warp_shufflePiiS_:
.text._Z23findMaxGPU_warp_shufflePiiS_:
[----:B------:R-:W-:Y:S01]  /*0000*/  LDC R1, c[0x0][0x37c] ;  /* 0x0000df00ff017b82 */ /* 0x000fe20000000800 */
[----:B------:R-:W0:Y:S07]  /*0010*/  S2R R0, SR_TID.X ;  /* 0x0000000000007919 */ /* 0x000e2e0000002100 */
[----:B------:R-:W0:Y:S01]  /*0020*/  S2UR UR4, SR_CTAID.X ;  /* 0x00000000000479c3 */ /* 0x000e220000002500 */
[----:B------:R-:W1:Y:S01]  /*0030*/  LDCU UR7, c[0x0][0x388] ;  /* 0x00007100ff0777ac */ /* 0x000e620008000800 */
[----:B------:R-:W-:Y:S01]  /*0040*/  BSSY.RECONVERGENT B0, `(.L_x_0) ;  /* 0x0000012000007945 */ /* 0x000fe20003800200 */
[----:B------:R-:W-:-:S05]  /*0050*/  IMAD.MOV.U32 R6, RZ, RZ, -0x80000000 ;  /* 0x80000000ff067424 */ /* 0x000fca00078e00ff */
[----:B------:R-:W0:Y:S02]  /*0060*/  LDC R11, c[0x0][0x360] ;  /* 0x0000d800ff0b7b82 */ /* 0x000e240000000800 */
[----:B0-----:R-:W-:Y:S01]  /*0070*/  IMAD R2, R11, UR4, R0 ;  /* 0x000000040b027c24 */ /* 0x001fe2000f8e0200 */
[----:B------:R-:W0:Y:S04]  /*0080*/  LDCU.64 UR4, c[0x0][0x358] ;  /* 0x00006b00ff0477ac */ /* 0x000e280008000a00 */
[----:B-1----:R-:W-:-:S13]  /*0090*/  ISETP.GE.AND P0, PT, R2, UR7, PT ;  /* 0x0000000702007c0c */ /* 0x002fda000bf06270 */
[----:B------:R-:W-:Y:S05]  /*00a0*/  @P0 BRA `(.L_x_1) ;  /* 0x00000000002c0947 */ /* 0x000fea0003800000 */
[----:B------:R-:W1:Y:S01]  /*00b0*/  LDC.64 R4, c[0x0][0x380] ;  /* 0x0000e000ff047b82 */ /* 0x000e620000000a00 */
[----:B------:R-:W2:Y:S01]  /*00c0*/  LDCU UR6, c[0x0][0x370] ;  /* 0x00006e00ff0677ac */ /* 0x000ea20008000800 */
[----:B------:R-:W-:Y:S02]  /*00d0*/  IMAD.MOV.U32 R7, RZ, RZ, R2 ;  /* 0x000000ffff077224 */ /* 0x000fe400078e0002 */
[----:B------:R-:W-:Y:S02]  /*00e0*/  IMAD.MOV.U32 R6, RZ, RZ, -0x80000000 ;  /* 0x80000000ff067424 */ /* 0x000fe400078e00ff */
[----:B--2---:R-:W-:-:S07]  /*00f0*/  IMAD R8, R11, UR6, RZ ;  /* 0x000000060b087c24 */ /* 0x004fce000f8e02ff */
.L_x_2:
[----:B-1----:R-:W-:-:S06]  /*0100*/  IMAD.WIDE R2, R7, 0x4, R4 ;  /* 0x0000000407027825 */ /* 0x002fcc00078e0204 */
[----:B0-----:R-:W2:Y:S01]  /*0110*/  LDG.E R3, desc[UR4][R2.64] ;  /* 0x0000000402037981 */ /* 0x001ea2000c1e1900 */
[----:B------:R-:W-:-:S05]  /*0120*/  IMAD.IADD R7, R8, 0x1, R7 ;  /* 0x0000000108077824 */ /* 0x000fca00078e0207 */
[----:B------:R-:W-:Y:S02]  /*0130*/  ISETP.GE.AND P0, PT, R7, UR7, PT ;  /* 0x0000000707007c0c */ /* 0x000fe4000bf06270 */
[----:B--2---:R-:W-:-:S11]  /*0140*/  VIMNMX R6, PT, PT, R3, R6, !PT ;  /* 0x0000000603067248 */ /* 0x004fd60007fe0100 */
[----:B------:R-:W-:Y:S05]  /*0150*/  @!P0 BRA `(.L_x_2) ;  /* 0xfffffffc00e88947 */ /* 0x000fea000383ffff */
.L_x_1:
[----:B0-----:R-:W-:Y:S05]  /*0160*/  BSYNC.RECONVERGENT B0 ;  /* 0x0000000000007941 */ /* 0x001fea0003800200 */
.L_x_0:
[----:B------:R-:W0:Y:S01]  /*0170*/  SHFL.DOWN PT, R3, R6, 0x10, 0x1f ;  /* 0x0a001f0006037f89 */ /* 0x000e2200000e0000 */
[----:B------:R-:W-:Y:S02]  /*0180*/  ISETP.GT.U32.AND P1, PT, R0, 0x1f, PT ;  /* 0x0000001f0000780c */ /* 0x000fe40003f24070 */
[----:B0-----:R-:W-:-:S05]  /*0190*/  VIMNMX R3, PT, PT, R3, R6, !PT ;  /* 0x0000000603037248 */ /* 0x001fca0007fe0100 */
[----:B------:R-:W0:Y:S02]  /*01a0*/  SHFL.DOWN PT, R2, R3, 0x8, 0x1f ;  /* 0x09001f0003027f89 */ /* 0x000e2400000e0000 */
[----:B0-----:R-:W-:Y:S02]  /*01b0*/  VIMNMX R4, PT, PT, R3, R2, !PT ;  /* 0x0000000203047248 */ /* 0x001fe40007fe0100 */
[----:B------:R-:W-:-:S03]  /*01c0*/  LOP3.LUT R2, R0, 0x1f, RZ, 0xc0, !PT ;  /* 0x0000001f00027812 */ /* 0x000fc600078ec0ff */
[----:B------:R-:W0:Y:S01]  /*01d0*/  SHFL.DOWN PT, R5, R4, 0x4, 0x1f ;  /* 0x08801f0004057f89 */ /* 0x000e2200000e0000 */
[----:B------:R-:W-:-:S13]  /*01e0*/  ISETP.NE.AND P0, PT, R2, RZ, PT ;  /* 0x000000ff0200720c */ /* 0x000fda0003f05270 */
[----:B------:R-:W1:Y:S01]  /*01f0*/  @!P0 S2R R9, SR_CgaCtaId ;  /* 0x0000000000098919 */ /* 0x000e620000008800 */
[----:B------:R-:W-:Y:S02]  /*0200*/  @!P0 MOV R6, 0x400 ;  /* 0x0000040000068802 */ /* 0x000fe40000000f00 */
[----:B------:R-:W-:-:S04]  /*0210*/  @!P0 SHF.R.U32.HI R3, RZ, 0x3, R0 ;  /* 0x00000003ff038819 */ /* 0x000fc80000011600 */
[----:B------:R-:W-:Y:S02]  /*0220*/  @!P0 LOP3.LUT R3, R3, 0x7c, RZ, 0xc0, !PT ;  /* 0x0000007c03038812 */ /* 0x000fe400078ec0ff */
[----:B0-----:R-:W-:-:S05]  /*0230*/  VIMNMX R5, PT, PT, R4, R5, !PT ;  /* 0x0000000504057248 */ /* 0x001fca0007fe0100 */
[----:B------:R-:W0:Y:S01]  /*0240*/  SHFL.DOWN PT, R8, R5, 0x2, 0x1f ;  /* 0x08401f0005087f89 */ /* 0x000e2200000e0000 */
[----:B-1----:R-:W-:-:S05]  /*0250*/  @!P0 LEA R6, R9, R6, 0x18 ;  /* 0x0000000609068211 */ /* 0x002fca00078ec0ff */
[----:B------:R-:W-:Y:S01]  /*0260*/  @!P0 IMAD.IADD R3, R3, 0x1, R6 ;  /* 0x0000000103038824 */ /* 0x000fe200078e0206 */
[----:B0-----:R-:W-:-:S05]  /*0270*/  VIMNMX R8, PT, PT, R5, R8, !PT ;  /* 0x0000000805087248 */ /* 0x001fca0007fe0100 */
[----:B------:R-:W0:Y:S02]  /*0280*/  SHFL.DOWN PT, R7, R8, 0x1, 0x1f ;  /* 0x08201f0008077f89 */ /* 0x000e2400000e0000 */
[----:B0-----:R-:W-:-:S05]  /*0290*/  VIMNMX R4, PT, PT, R8, R7, !PT ;  /* 0x0000000708047248 */ /* 0x001fca0007fe0100 */
[----:B------:R0:W-:Y:S01]  /*02a0*/  @!P0 STS [R3], R4 ;  /* 0x0000000403008388 */ /* 0x0001e20000000800 */
[----:B------:R-:W-:Y:S06]  /*02b0*/  BAR.SYNC.DEFER_BLOCKING 0x0 ;  /* 0x0000000000007b1d */ /* 0x000fec0000010000 */
[----:B------:R-:W-:Y:S05]  /*02c0*/  @P1 EXIT ;  /* 0x000000000000194d */ /* 0x000fea0003800000 */
[----:B0-----:R-:W-:-:S05]  /*02d0*/  VIADD R3, R11, 0x1f ;  /* 0x0000001f0b037836 */ /* 0x001fca0000000000 */
[----:B------:R-:W-:-:S04]  /*02e0*/  SHF.R.U32.HI R3, RZ, 0x5, R3 ;  /* 0x00000005ff037819 */ /* 0x000fc80000011603 */
[----:B------:R-:W-:-:S13]  /*02f0*/  ISETP.GE.U32.AND P0, PT, R2, R3, PT ;  /* 0x000000030200720c */ /* 0x000fda0003f06070 */
[----:B------:R-:W0:Y:S01]  /*0300*/  @!P0 S2R R4, SR_CgaCtaId ;  /* 0x0000000000048919 */ /* 0x000e220000008800 */
[----:B------:R-:W-:-:S04]  /*0310*/  @!P0 MOV R3, 0x400 ;  /* 0x0000040000038802 */ /* 0x000fc80000000f00 */
[----:B0-----:R-:W-:Y:S01]  /*0320*/  @!P0 LEA R5, R4, R3, 0x18 ;  /* 0x0000000304058211 */ /* 0x001fe200078ec0ff */
[----:B------:R-:W-:-:S04]  /*0330*/  IMAD.MOV.U32 R3, RZ, RZ, -0x80000000 ;  /* 0x80000000ff037424 */ /* 0x000fc800078e00ff */
[----:B------:R-:W-:-:S05]  /*0340*/  @!P0 IMAD R2, R2, 0x4, R5 ;  /* 0x0000000402028824 */ /* 0x000fca00078e0205 */
[----:B------:R-:W0:Y:S01]  /*0350*/  @!P0 LDS R3, [R2] ;  /* 0x0000000002038984 */ /* 0x000e220000000800 */
[----:B------:R-:W-:-:S03]  /*0360*/  ISETP.NE.AND P0, PT, R0, RZ, PT ;  /* 0x000000ff0000720c */ /* 0x000fc60003f05270 */
[----:B0-----:R-:W0:Y:S02]  /*0370*/  SHFL.DOWN PT, R4, R3, 0x10, 0x1f ;  /* 0x0a001f0003047f89 */ /* 0x001e2400000e0000 */
[----:B0-----:R-:W-:-:S05]  /*0380*/  VIMNMX R4, PT, PT, R4, R3, !PT ;  /* 0x0000000304047248 */ /* 0x001fca0007fe0100 */
[----:B------:R-:W0:Y:S02]  /*0390*/  SHFL.DOWN PT, R5, R4, 0x8, 0x1f ;  /* 0x09001f0004057f89 */ /* 0x000e2400000e0000 */
[----:B0-----:R-:W-:-:S05]  /*03a0*/  VIMNMX R5, PT, PT, R4, R5, !PT ;  /* 0x0000000504057248 */ /* 0x001fca0007fe0100 */
[----:B------:R-:W0:Y:S02]  /*03b0*/  SHFL.DOWN PT, R6, R5, 0x4, 0x1f ;  /* 0x08801f0005067f89 */ /* 0x000e2400000e0000 */
[----:B0-----:R-:W-:-:S05]  /*03c0*/  VIMNMX R6, PT, PT, R5, R6, !PT ;  /* 0x0000000605067248 */ /* 0x001fca0007fe0100 */
[----:B------:R-:W0:Y:S02]  /*03d0*/  SHFL.DOWN PT, R7, R6, 0x2, 0x1f ;  /* 0x08401f0006077f89 */ /* 0x000e2400000e0000 */
[----:B0-----:R-:W-:-:S05]  /*03e0*/  VIMNMX R7, PT, PT, R6, R7, !PT ;  /* 0x0000000706077248 */ /* 0x001fca0007fe0100 */
[----:B------:R0:W1:Y:S01]  /*03f0*/  SHFL.DOWN PT, R0, R7, 0x1, 0x1f ;  /* 0x08201f0007007f89 */ /* 0x00006200000e0000 */
[----:B------:R-:W-:Y:S05]  /*0400*/  @P0 EXIT ;  /* 0x000000000000094d */ /* 0x000fea0003800000 */
[----:B------:R-:W2:Y:S01]  /*0410*/  LDC.64 R2, c[0x0][0x390] ;  /* 0x0000e400ff027b82 */ /* 0x000ea20000000a00 */
[----:B01----:R-:W-:-:S05]  /*0420*/  VIMNMX R7, PT, PT, R7, R0, !PT ;  /* 0x0000000007077248 */ /* 0x003fca0007fe0100 */
[----:B--2---:R-:W-:Y:S01]  /*0430*/  REDG.E.MAX.S32.STRONG.GPU desc[UR4][R2.64], R7 ;  /* 0x000000070200798e */ /* 0x004fe2000d12e304 */
[----:B------:R-:W-:Y:S05]  /*0440*/  EXIT ;  /* 0x000000000000794d */ /* 0x000fea0003800000 */
.L_x_3:
[----:B------:R-:W-:-:S00]  /*0450*/  BRA `(.L_x_3) ;  /* 0xfffffffc00fc7947 */ /* 0x000fc0000383ffff */
[----:B------:R-:W-:-:S00]  /*0460*/  NOP ;  /* 0x0000000000007918 */ /* 0x000fc00000000000 */
        /* <DEDUP_REMOVED lines=9> */
.L_x_12:


//--------------------- .text._Z17findMaxGPU_sharedPiiS_ --------------------------
	.section	.text._Z17findMaxGPU_sharedPiiS_,"ax",@progbits
	.align	128
        .global         _Z17findMaxGPU_sharedPiiS_
        .type           _Z17findMaxGPU_sharedPiiS_,@function
        .size           _Z17findMaxGPU_sharedPiiS_,(.L_x_13 - _Z17findMaxGPU_sharedPiiS_)
        .other          _Z17findMaxGPU_sharedPiiS_,@"STO_CUDA_ENTRY STV_DEFAULT"
_Z17findMaxGPU_sharedPiiS_:
.text._Z17findMaxGPU_sharedPiiS_:
[----:B------:R-:W-:Y:S01]  /*0000*/  LDC R1, c[0x0][0x37c] ;  /* 0x0000df00ff017b82 */ /* 0x000fe20000000800 */
[----:B------:R-:W0:Y:S07]  /*0010*/  S2R R9, SR_TID.X ;  /* 0x0000000000097919 */ /* 0x000e2e0000002100 */
[----:B------:R-:W0:Y:S01]  /*0020*/  S2UR UR4, SR_CTAID.X ;  /* 0x00000000000479c3 */ /* 0x000e220000002500 */
[----:B------:R-:W1:Y:S01]  /*0030*/  LDCU UR5, c[0x0][0x388] ;  /* 0x00007100ff0577ac */ /* 0x000e620008000800 */
[----:B------:R-:W-:Y:S01]  /*0040*/  BSSY.RECONVERGENT B0, `(.L_x_4) ;  /* 0x0000011000007945 */ /* 0x000fe20003800200 */
[----:B------:R-:W-:Y:S01]  /*0050*/  IMAD.MOV.U32 R7, RZ, RZ, -0x80000000 ;  /* 0x80000000ff077424 */ /* 0x000fe200078e00ff */
[----:B------:R-:W2:Y:S04]  /*0060*/  LDCU.64 UR6, c[0x0][0x358] ;  /* 0x00006b00ff0677ac */ /* 0x000ea80008000a00 */
[----:B------:R-:W0:Y:S02]  /*0070*/  LDC R6, c[0x0][0x360] ;  /* 0x0000d800ff067b82 */ /* 0x000e240000000800 */
[----:B0-----:R-:W-:-:S05]  /*0080*/  IMAD R0, R6, UR4, R9 ;  /* 0x0000000406007c24 */ /* 0x001fca000f8e0209 */
[----:B-1----:R-:W-:-:S13]  /*0090*/  ISETP.GE.AND P0, PT, R0, UR5, PT ;  /* 0x0000000500007c0c */ /* 0x002fda000bf06270 */
[----:B--2---:R-:W-:Y:S05]  /*00a0*/  @P0 BRA `(.L_x_5) ;  /* 0x0000000000280947 */ /* 0x004fea0003800000 */
[----:B------:R-:W0:Y:S01]  /*00b0*/  LDC.64 R4, c[0x0][0x380] ;  /* 0x0000e000ff047b82 */ /* 0x000e220000000a00 */
[----:B------:R-:W1:Y:S01]  /*00c0*/  LDCU UR4, c[0x0][0x370] ;  /* 0x00006e00ff0477ac */ /* 0x000e620008000800 */
[----:B------:R-:W-:Y:S02]  /*00d0*/  IMAD.MOV.U32 R7, RZ, RZ, -0x80000000 ;  /* 0x80000000ff077424 */ /* 0x000fe400078e00ff */
[----:B-1----:R-:W-:-:S07]  /*00e0*/  IMAD R11, R6, UR4, RZ ;  /* 0x00000004060b7c24 */ /* 0x002fce000f8e02ff */
.L_x_6:
[----:B0-----:R-:W-:-:S06]  /*00f0*/  IMAD.WIDE R2, R0, 0x4, R4 ;  /* 0x0000000400027825 */ /* 0x001fcc00078e0204 */
[----:B------:R-:W2:Y:S01]  /*0100*/  LDG.E R2, desc[UR6][R2.64] ;  /* 0x0000000602027981 */ /* 0x000ea2000c1e1900 */
[----:B------:R-:W-:-:S05]  /*0110*/  IMAD.IADD R0, R11, 0x1, R0 ;  /* 0x000000010b007824 */ /* 0x000fca00078e0200 */
[----:B------:R-:W-:Y:S02]  /*0120*/  ISETP.GE.AND P0, PT, R0, UR5, PT ;  /* 0x0000000500007c0c */ /* 0x000fe4000bf06270 */
[----:B--2---:R-:W-:-:S11]  /*0130*/  VIMNMX R7, PT, PT, R2, R7, !PT ;  /* 0x0000000702077248 */ /* 0x004fd60007fe0100 */
[----:B------:R-:W-:Y:S05]  /*0140*/  @!P0 BRA `(.L_x_6) ;  /* 0xfffffffc00e88947 */ /* 0x000fea000383ffff */
.L_x_5:
[----:B------:R-:W-:Y:S05]  /*0150*/  BSYNC.RECONVERGENT B0 ;  /* 0x0000000000007941 */ /* 0x000fea0003800200 */
.L_x_4:
[----:B------:R-:W0:Y:S01]  /*0160*/  S2UR UR5, SR_CgaCtaId ;  /* 0x00000000000579c3 */ /* 0x000e220000008800 */
[----:B------:R-:W-:Y:S01]  /*0170*/  UMOV UR4, 0x400 ;  /* 0x0000040000047882 */ /* 0x000fe20000000000 */
[----:B------:R-:W-:Y:S01]  /*0180*/  ISETP.GE.U32.AND P0, PT, R6, 0x2, PT ;  /* 0x000000020600780c */ /* 0x000fe20003f06070 */
[----:B0-----:R-:W-:-:S06]  /*0190*/  ULEA UR4, UR5, UR4, 0x18 ;  /* 0x0000000405047291 */ /* 0x001fcc000f8ec0ff */
[----:B------:R-:W-:-:S05]  /*01a0*/  LEA R0, R9, UR4, 0x2 ;  /* 0x0000000409007c11 */ /* 0x000fca000f8e10ff */
[----:B------:R0:W-:Y:S01]  /*01b0*/  STS [R0], R7 ;  /* 0x0000000700007388 */ /* 0x0001e20000000800 */
[----:B------:R-:W-:Y:S06]  /*01c0*/  BAR.SYNC.DEFER_BLOCKING 0x0 ;  /* 0x0000000000007b1d */ /* 0x000fec0000010000 */
[----:B------:R-:W-:Y:S05]  /*01d0*/  @!P0 BRA `(.L_x_7) ;  /* 0x0000000000388947 */ /* 0x000fea0003800000 */
.L_x_10:
[--C-:B------:R-:W-:Y:S01]  /*01e0*/  IMAD.MOV.U32 R4, RZ, RZ, R6.reuse ;  /* 0x000000ffff047224 */ /* 0x100fe200078e0006 */
[----:B------:R-:W-:Y:S01]  /*01f0*/  SHF.R.U32.HI R6, RZ, 0x1, R6 ;  /* 0x00000001ff067819 */ /* 0x000fe20000011606 */
[----:B------:R-:W-:Y:S03]  /*0200*/  BSSY.RECONVERGENT B0, `(.L_x_8) ;  /* 0x0000008000007945 */ /* 0x000fe60003800200 */
[----:B------:R-:W-:-:S13]  /*0210*/  ISETP.GE.U32.AND P0, PT, R9, R6, PT ;  /* 0x000000060900720c */ /* 0x000fda0003f06070 */
[----:B-1----:R-:W-:Y:S05]  /*0220*/  @P0 BRA `(.L_x_9) ;  /* 0x0000000000140947 */ /* 0x002fea0003800000 */
[----:B------:R-:W-:Y:S01]  /*0230*/  IMAD R2, R6, 0x4, R0 ;  /* 0x0000000406027824 */ /* 0x000fe200078e0200 */
[----:B------:R-:W-:Y:S05]  /*0240*/  LDS R3, [R0] ;  /* 0x0000000000037984 */ /* 0x000fea0000000800 */
[----:B------:R-:W1:Y:S02]  /*0250*/  LDS R2, [R2] ;  /* 0x0000000002027984 */ /* 0x000e640000000800 */
[----:B-1----:R-:W-:-:S13]  /*0260*/  ISETP.GT.AND P0, PT, R2, R3, PT ;  /* 0x000000030200720c */ /* 0x002fda0003f04270 */
[----:B------:R1:W-:Y:S02]  /*0270*/  @P0 STS [R0], R2 ;  /* 0x0000000200000388 */ /* 0x0003e40000000800 */
.L_x_9:
[----:B------:R-:W-:Y:S05]  /*0280*/  BSYNC.RECONVERGENT B0 ;  /* 0x0000000000007941 */ /* 0x000fea0003800200 */
.L_x_8:
[----:B------:R-:W-:Y:S01]  /*0290*/  BAR.SYNC.DEFER_BLOCKING 0x0 ;  /* 0x0000000000007b1d */ /* 0x000fe20000010000 */
[----:B------:R-:W-:-:S13]  /*02a0*/  ISETP.GT.U32.AND P0, PT, R4, 0x3, PT ;  /* 0x000000030400780c */ /* 0x000fda0003f04070 */
[----:B------:R-:W-:Y:S05]  /*02b0*/  @P0 BRA `(.L_x_10) ;  /* 0xfffffffc00c80947 */ /* 0x000fea000383ffff */
.L_x_7:
[----:B------:R-:W-:-:S13]  /*02c0*/  ISETP.NE.AND P0, PT, R9, RZ, PT ;  /* 0x000000ff0900720c */ /* 0x000fda0003f05270 */
[----:B------:R-:W-:Y:S05]  /*02d0*/  @P0 EXIT ;  /* 0x000000000000094d */ /* 0x000fea0003800000 */
[----:B------:R-:W2:Y:S01]  /*02e0*/  S2UR UR5, SR_CgaCtaId ;  /* 0x00000000000579c3 */ /* 0x000ea20000008800 */
[----:B------:R-:W-:-:S07]  /*02f0*/  UMOV UR4, 0x400 ;  /* 0x0000040000047882 */ /* 0x000fce0000000000 */
[----:B-1----:R-:W1:Y:S01]  /*0300*/  LDC.64 R2, c[0x0][0x390] ;  /* 0x0000e400ff027b82 */ /* 0x002e620000000a00 */
[----:B--2---:R-:W-:-:S09]  /*0310*/  ULEA UR4, UR5, UR4, 0x18 ;  /* 0x0000000405047291 */ /* 0x004fd2000f8ec0ff */
[----:B------:R-:W1:Y:S04]  /*0320*/  LDS R5, [UR4] ;  /* 0x00000004ff057984 */ /* 0x000e680008000800 */
[----:B-1----:R-:W-:Y:S01]  /*0330*/  REDG.E.MAX.S32.STRONG.GPU desc[UR6][R2.64], R5 ;  /* 0x000000050200798e */ /* 0x002fe2000d12e306 */
[----:B------:R-:W-:Y:S05]  /*0340*/  EXIT ;  /* 0x000000000000794d */ /* 0x000fea0003800000 */
.L_x_11:
        /* <DEDUP_REMOVED lines=11> */
.L_x_13:


//--------------------- .nv.shared._Z23findMaxGPU_warp_shufflePiiS_ --------------------------
	.section	.nv.shared._Z23findMaxGPU_warp_shufflePiiS_,"aw",@nobits
	.sectionflags	@""
	.align	16
.nv.shared._Z23findMaxGPU_warp_shufflePiiS_:
	.zero		1152


//--------------------- .nv.shared.reserved.0     --------------------------
	.section	.nv.shared.reserved.0,"aw",@nobits
	.weak		__nv_reservedSMEM_offset_0_alias
	.size		__nv_reservedSMEM_offset_0_alias, 0, 64
	.other		__nv_reservedSMEM_offset_0_alias,@"STO_CUDA_RESERVED_SHARED STV_DEFAULT"
__nv_reservedSMEM_offset_0_alias:
	.zero		0
	.zero		64


//--------------------- .nv.shared._Z17findMaxGPU_sharedPiiS_ --------------------------
	.section	.nv.shared._Z17findMaxGPU_sharedPiiS_,"aw",@nobits
	.sectionflags	@""
	.align	16
	.zero		1024


//--------------------- .nv.constant0._Z23findMaxGPU_warp_shufflePiiS_ --------------------------
	.section	.nv.constant0._Z23findMaxGPU_warp_shufflePiiS_,"a",@progbits
	.sectionflags	@""
	.align	4
.nv.constant0._Z23findMaxGPU_warp_shufflePiiS_:
	.zero		920


//--------------------- .nv.constant0._Z17findMaxGPU_sharedPiiS_ --------------------------
	.section	.nv.constant0._Z17findMaxGPU_sharedPiiS_,"a",@progbits
	.sectionflags	@""
	.align	4
.nv.constant0._Z17findMaxGPU_sharedPiiS_:
	.zero		920


//--------------------- SYMBOLS --------------------------

	.type		.nv.reservedSmem.offset0,@object
	.size		.nv.reservedSmem.offset0,0x4
	.type		.nv.reservedSmem.cap,@object
	.size		.nv.reservedSmem.cap,0x4
